//
// Generated by NVIDIA NVVM Compiler
//
// Compiler Build ID: CL-36424714
// Cuda compilation tools, release 13.0, V13.0.88
// Based on NVVM 20.0.0
//

.version 9.0
.target sm_100
.address_size 64

	// .globl	_Z11matrixMultiPKiS0_Pii

.visible .entry _Z11matrixMultiPKiS0_Pii(
	.param .u64 .ptr .align 1 _Z11matrixMultiPKiS0_Pii_param_0,
	.param .u64 .ptr .align 1 _Z11matrixMultiPKiS0_Pii_param_1,
	.param .u64 .ptr .align 1 _Z11matrixMultiPKiS0_Pii_param_2,
	.param .u32 _Z11matrixMultiPKiS0_Pii_param_3
)
{
	.reg .pred 	%p<12>;
	.reg .b32 	%r<96>;
	.reg .b64 	%rd<66>;

	ld.param.u64 	%rd14, [_Z11matrixMultiPKiS0_Pii_param_0];
	ld.param.u64 	%rd15, [_Z11matrixMultiPKiS0_Pii_param_1];
	ld.param.u64 	%rd16, [_Z11matrixMultiPKiS0_Pii_param_2];
	ld.param.u32 	%r23, [_Z11matrixMultiPKiS0_Pii_param_3];
	cvta.to.global.u64 	%rd1, %rd15;
	cvta.to.global.u64 	%rd2, %rd14;
	cvta.to.global.u64 	%rd17, %rd16;
	mov.u32 	%r24, %ctaid.y;
	mov.u32 	%r25, %ntid.y;
	mov.u32 	%r26, %tid.y;
	mad.lo.s32 	%r27, %r24, %r25, %r26;
	mov.u32 	%r28, %ctaid.x;
	mov.u32 	%r29, %ntid.x;
	mov.u32 	%r30, %tid.x;
	mad.lo.s32 	%r1, %r28, %r29, %r30;
	mul.lo.s32 	%r2, %r23, %r27;
	add.s32 	%r31, %r2, %r1;
	mul.wide.s32 	%rd18, %r31, 4;
	add.s64 	%rd3, %rd17, %rd18;
	mov.b32 	%r32, 0;
	st.global.u32 	[%rd3], %r32;
	max.s32 	%r33, %r27, %r1;
	setp.ge.s32 	%p1, %r33, %r23;
	setp.lt.s32 	%p2, %r23, 1;
	or.pred  	%p3, %p1, %p2;
	@%p3 bra 	$L__BB0_12;
	and.b32  	%r3, %r23, 7;
	setp.lt.u32 	%p4, %r23, 8;
	mov.b32 	%r90, 0;
	mov.u32 	%r93, %r90;
	@%p4 bra 	$L__BB0_4;
	and.b32  	%r36, %r23, 2147483640;
	neg.s32 	%r88, %r36;
	mul.wide.u32 	%rd19, %r23, 4;
	add.s64 	%rd4, %rd1, %rd19;
	mul.wide.u32 	%rd20, %r23, 8;
	add.s64 	%rd5, %rd1, %rd20;
	mul.wide.u32 	%rd21, %r23, 12;
	add.s64 	%rd6, %rd1, %rd21;
	mul.wide.u32 	%rd22, %r23, 16;
	add.s64 	%rd7, %rd1, %rd22;
	mul.wide.u32 	%rd23, %r23, 20;
	add.s64 	%rd8, %rd1, %rd23;
	mul.wide.u32 	%rd24, %r23, 24;
	add.s64 	%rd9, %rd1, %rd24;
	mul.wide.u32 	%rd25, %r23, 28;
	add.s64 	%rd10, %rd1, %rd25;
	mul.wide.u32 	%rd26, %r2, 4;
	add.s64 	%rd27, %rd26, %rd2;
	add.s64 	%rd65, %rd27, 16;
	mov.b32 	%r90, 0;
	mov.u32 	%r87, %r1;
$L__BB0_3:
	.pragma "nounroll";
	and.b32  	%r93, %r23, 2147483640;
	mul.wide.s32 	%rd28, %r87, 4;
	add.s64 	%rd29, %rd4, %rd28;
	add.s64 	%rd30, %rd5, %rd28;
	add.s64 	%rd31, %rd6, %rd28;
	add.s64 	%rd32, %rd7, %rd28;
	add.s64 	%rd33, %rd8, %rd28;
	add.s64 	%rd34, %rd9, %rd28;
	add.s64 	%rd35, %rd10, %rd28;
	add.s64 	%rd36, %rd1, %rd28;
	ld.global.u32 	%r37, [%rd65+-16];
	ld.global.u32 	%r38, [%rd36];
	mad.lo.s32 	%r39, %r38, %r37, %r90;
	st.global.u32 	[%rd3], %r39;
	ld.global.u32 	%r40, [%rd65+-12];
	ld.global.u32 	%r41, [%rd29];
	mad.lo.s32 	%r42, %r41, %r40, %r39;
	st.global.u32 	[%rd3], %r42;
	ld.global.u32 	%r43, [%rd65+-8];
	ld.global.u32 	%r44, [%rd30];
	mad.lo.s32 	%r45, %r44, %r43, %r42;
	st.global.u32 	[%rd3], %r45;
	ld.global.u32 	%r46, [%rd65+-4];
	ld.global.u32 	%r47, [%rd31];
	mad.lo.s32 	%r48, %r47, %r46, %r45;
	st.global.u32 	[%rd3], %r48;
	ld.global.u32 	%r49, [%rd65];
	ld.global.u32 	%r50, [%rd32];
	mad.lo.s32 	%r51, %r50, %r49, %r48;
	st.global.u32 	[%rd3], %r51;
	ld.global.u32 	%r52, [%rd65+4];
	ld.global.u32 	%r53, [%rd33];
	mad.lo.s32 	%r54, %r53, %r52, %r51;
	st.global.u32 	[%rd3], %r54;
	ld.global.u32 	%r55, [%rd65+8];
	ld.global.u32 	%r56, [%rd34];
	mad.lo.s32 	%r57, %r56, %r55, %r54;
	st.global.u32 	[%rd3], %r57;
	ld.global.u32 	%r58, [%rd65+12];
	ld.global.u32 	%r59, [%rd35];
	mad.lo.s32 	%r90, %r59, %r58, %r57;
	st.global.u32 	[%rd3], %r90;
	add.s32 	%r88, %r88, 8;
	shl.b32 	%r60, %r23, 3;
	add.s32 	%r87, %r87, %r60;
	add.s64 	%rd65, %rd65, 32;
	setp.ne.s32 	%p5, %r88, 0;
	@%p5 bra 	$L__BB0_3;
$L__BB0_4:
	setp.eq.s32 	%p6, %r3, 0;
	@%p6 bra 	$L__BB0_12;
	and.b32  	%r14, %r23, 3;
	setp.lt.u32 	%p7, %r3, 4;
	@%p7 bra 	$L__BB0_7;
	add.s32 	%r61, %r93, %r2;
	mul.wide.u32 	%rd37, %r61, 4;
	add.s64 	%rd38, %rd2, %rd37;
	ld.global.u32 	%r62, [%rd38];
	mad.lo.s32 	%r63, %r93, %r23, %r1;
	mul.wide.s32 	%rd39, %r63, 4;
	add.s64 	%rd40, %rd1, %rd39;
	ld.global.u32 	%r64, [%rd40];
	mad.lo.s32 	%r65, %r64, %r62, %r90;
	st.global.u32 	[%rd3], %r65;
	cvt.u64.u32 	%rd41, %r2;
	cvt.u64.u32 	%rd42, %r93;
	add.s64 	%rd43, %rd42, %rd41;
	shl.b64 	%rd44, %rd43, 2;
	add.s64 	%rd45, %rd2, %rd44;
	ld.global.u32 	%r66, [%rd45+4];
	mul.wide.u32 	%rd46, %r23, 4;
	add.s64 	%rd47, %rd40, %rd46;
	ld.global.u32 	%r67, [%rd47];
	mad.lo.s32 	%r68, %r67, %r66, %r65;
	st.global.u32 	[%rd3], %r68;
	ld.global.u32 	%r69, [%rd45+8];
	add.s64 	%rd48, %rd47, %rd46;
	ld.global.u32 	%r70, [%rd48];
	mad.lo.s32 	%r71, %r70, %r69, %r68;
	st.global.u32 	[%rd3], %r71;
	ld.global.u32 	%r72, [%rd45+12];
	add.s64 	%rd49, %rd48, %rd46;
	ld.global.u32 	%r73, [%rd49];
	mad.lo.s32 	%r90, %r73, %r72, %r71;
	st.global.u32 	[%rd3], %r90;
	add.s32 	%r93, %r93, 4;
$L__BB0_7:
	setp.eq.s32 	%p8, %r14, 0;
	@%p8 bra 	$L__BB0_12;
	setp.eq.s32 	%p9, %r14, 1;
	@%p9 bra 	$L__BB0_10;
	add.s32 	%r74, %r93, %r2;
	mul.wide.u32 	%rd50, %r74, 4;
	add.s64 	%rd51, %rd2, %rd50;
	ld.global.u32 	%r75, [%rd51];
	mad.lo.s32 	%r76, %r93, %r23, %r1;
	mul.wide.s32 	%rd52, %r76, 4;
	add.s64 	%rd53, %rd1, %rd52;
	ld.global.u32 	%r77, [%rd53];
	mad.lo.s32 	%r78, %r77, %r75, %r90;
	st.global.u32 	[%rd3], %r78;
	cvt.u64.u32 	%rd54, %r2;
	cvt.u64.u32 	%rd55, %r93;
	add.s64 	%rd56, %rd55, %rd54;
	shl.b64 	%rd57, %rd56, 2;
	add.s64 	%rd58, %rd2, %rd57;
	ld.global.u32 	%r79, [%rd58+4];
	mul.wide.u32 	%rd59, %r23, 4;
	add.s64 	%rd60, %rd53, %rd59;
	ld.global.u32 	%r80, [%rd60];
	mad.lo.s32 	%r90, %r80, %r79, %r78;
	st.global.u32 	[%rd3], %r90;
	add.s32 	%r93, %r93, 2;
$L__BB0_10:
	and.b32  	%r81, %r23, 1;
	setp.eq.b32 	%p10, %r81, 1;
	not.pred 	%p11, %p10;
	@%p11 bra 	$L__BB0_12;
	add.s32 	%r82, %r93, %r2;
	mul.wide.u32 	%rd61, %r82, 4;
	add.s64 	%rd62, %rd2, %rd61;
	ld.global.u32 	%r83, [%rd62];
	mad.lo.s32 	%r84, %r93, %r23, %r1;
	mul.wide.s32 	%rd63, %r84, 4;
	add.s64 	%rd64, %rd1, %rd63;
	ld.global.u32 	%r85, [%rd64];
	mad.lo.s32 	%r86, %r85, %r83, %r90;
	st.global.u32 	[%rd3], %r86;
$L__BB0_12:
	ret;

}


// ===== COMPILED SASS (sm_100) =====

	.target	sm_100

	.elftype	@"ET_EXEC"


//--------------------- .note.nv.tkinfo           --------------------------
	.section	.note.nv.tkinfo,"",@"SHT_NOTE"
	.sectionflags	@"SHF_NOTE_NV_TKINFO"
	.tkinfo
        /*0018*/ 	.word	0x00000002
        /*0030*/ 	.string	""
        /*0030*/ 	.string	"ptxas"
        /*0030*/ 	.string	"Cuda compilation tools, release 13.0, V13.0.88"
        /*0030*/ 	.string	"Build cuda_13.0.r13.0/compiler.36424714_0"
        /*0030*/ 	.string	"-arch sm_100 -m 64 "



//--------------------- .note.nv.cuinfo           --------------------------
	.section	.note.nv.cuinfo,"",@"SHT_NOTE"
	.sectionflags	@"SHF_NOTE_NV_CUINFO"
        /*0018*/ 	.short	0x0002
        /*001a*/ 	.short	0x0064
        /*001c*/ 	.short	0x0082
	.zero		2


//--------------------- .nv.info                  --------------------------
	.section	.nv.info,"",@"SHT_CUDA_INFO"
	.align	4


	//----- nvinfo : EIATTR_REGCOUNT
	.align		4
        /*0000*/ 	.byte	0x04, 0x2f
        /*0002*/ 	.short	(.L_1 - .L_0)
	.align		4
.L_0:
        /*0004*/ 	.word	index@(_Z11matrixMultiPKiS0_Pii)
        /*0008*/ 	.word	0x00000018


	//----- nvinfo : EIATTR_FRAME_SIZE
	.align		4
.L_1:
        /*000c*/ 	.byte	0x04, 0x11
        /*000e*/ 	.short	(.L_3 - .L_2)
	.align		4
.L_2:
        /*0010*/ 	.word	index@(_Z11matrixMultiPKiS0_Pii)
        /*0014*/ 	.word	0x00000000


	//----- nvinfo : EIATTR_MIN_STACK_SIZE
	.align		4
.L_3:
        /*0018*/ 	.byte	0x04, 0x12
        /*001a*/ 	.short	(.L_5 - .L_4)
	.align		4
.L_4:
        /*001c*/ 	.word	index@(_Z11matrixMultiPKiS0_Pii)
        /*0020*/ 	.word	0x00000000
.L_5:


//--------------------- .nv.compat                --------------------------
	.section	.nv.compat,"",@"SHT_CUDA_COMPAT_INFO"
	.align	4
        /*0000*/ 	.byte	0x02, 0x09, 0x00, 0x00, 0x02, 0x02, 0x01, 0x00, 0x02, 0x05, 0x05, 0x00, 0x03, 0x07, 0x01, 0x01
        /*0010*/ 	.byte	0x02, 0x03, 0x00, 0x00, 0x02, 0x06, 0x01, 0x00, 0x04, 0x0b, 0x08, 0x00, 0x09, 0x00, 0x00, 0x00
        /*0020*/ 	.byte	0x00, 0x00, 0x00, 0x00


//--------------------- .nv.info._Z11matrixMultiPKiS0_Pii --------------------------
	.section	.nv.info._Z11matrixMultiPKiS0_Pii,"",@"SHT_CUDA_INFO"
	.sectionflags	@""
	.align	4


	//----- nvinfo : EIATTR_CUDA_API_VERSION
	.align		4
        /*0000*/ 	.byte	0x04, 0x37
        /*0002*/ 	.short	(.L_7 - .L_6)
.L_6:
        /*0004*/ 	.word	0x00000082


	//----- nvinfo : EIATTR_KPARAM_INFO
	.align		4
.L_7:
        /*0008*/ 	.byte	0x04, 0x17
        /*000a*/ 	.short	(.L_9 - .L_8)
.L_8:
        /*000c*/ 	.word	0x00000000
        /*0010*/ 	.short	0x0003
        /*0012*/ 	.short	0x0018
        /*0014*/ 	.byte	0x00, 0xf0, 0x11, 0x00


	//----- nvinfo : EIATTR_KPARAM_INFO
	.align		4
.L_9:
        /*0018*/ 	.byte	0x04, 0x17
        /*001a*/ 	.short	(.L_11 - .L_10)
.L_10:
        /*001c*/ 	.word	0x00000000
        /*0020*/ 	.short	0x0002
        /*0022*/ 	.short	0x0010
        /*0024*/ 	.byte	0x00, 0xf5, 0x21, 0x00


	//----- nvinfo : EIATTR_KPARAM_INFO
	.align		4
.L_11:
        /*0028*/ 	.byte	0x04, 0x17
        /*002a*/ 	.short	(.L_13 - .L_12)
.L_12:
        /*002c*/ 	.word	0x00000000
        /*0030*/ 	.short	0x0001
        /*0032*/ 	.short	0x0008
        /*0034*/ 	.byte	0x00, 0xf5, 0x21, 0x00


	//----- nvinfo : EIATTR_KPARAM_INFO
	.align		4
.L_13:
        /*0038*/ 	.byte	0x04, 0x17
        /*003a*/ 	.short	(.L_15 - .L_14)
.L_14:
        /*003c*/ 	.word	0x00000000
        /*0040*/ 	.short	0x0000
        /*0042*/ 	.short	0x0000
        /*0044*/ 	.byte	0x00, 0xf5, 0x21, 0x00


	//----- nvinfo : EIATTR_SPARSE_MMA_MASK
	.align		4
.L_15:
        /*0048*/ 	.byte	0x03, 0x50
        /*004a*/ 	.short	0x0000


	//----- nvinfo : EIATTR_MAXREG_COUNT
	.align		4
        /*004c*/ 	.byte	0x03, 0x1b
        /*004e*/ 	.short	0x00ff


	//----- nvinfo : EIATTR_MERCURY_ISA_VERSION
	.align		4
        /*0050*/ 	.byte	0x03, 0x5f
        /*0052*/ 	.short	0x0101


	//----- nvinfo : EIATTR_VRC_CTA_INIT_COUNT
	.align		4
        /*0054*/ 	.byte	0x02, 0x4a
	.zero		1
	.zero		1


	//----- nvinfo : EIATTR_EXIT_INSTR_OFFSETS
	.align		4
        /*0058*/ 	.byte	0x04, 0x1c
        /*005a*/ 	.short	(.L_17 - .L_16)


	//   ....[0]....
.L_16:
        /*005c*/ 	.word	0x00000140


	//   ....[1]....
        /*0060*/ 	.word	0x00000670


	//   ....[2]....
        /*0064*/ 	.word	0x000008e0


	//   ....[3]....
        /*0068*/ 	.word	0x00000aa0


	//   ....[4]....
        /*006c*/ 	.word	0x00000b50


	//----- nvinfo : EIATTR_CBANK_PARAM_SIZE
	.align		4
.L_17:
        /*0070*/ 	.byte	0x03, 0x19
        /*0072*/ 	.short	0x001c


	//----- nvinfo : EIATTR_PARAM_CBANK
	.align		4
        /*0074*/ 	.byte	0x04, 0x0a
        /*0076*/ 	.short	(.L_19 - .L_18)
	.align		4
.L_18:
        /*0078*/ 	.word	index@(.nv.constant0._Z11matrixMultiPKiS0_Pii)
        /*007c*/ 	.short	0x0380
        /*007e*/ 	.short	0x001c


	//----- nvinfo : EIATTR_SW_WAR
	.align		4
.L_19:
        /*0080*/ 	.byte	0x04, 0x36
        /*0082*/ 	.short	(.L_21 - .L_20)
.L_20:
        /*0084*/ 	.word	0x00000008
.L_21:


//--------------------- .nv.callgraph             --------------------------
	.section	.nv.callgraph,"",@"SHT_CUDA_CALLGRAPH"
	.align	4
	.sectionentsize	8
	.align		4
        /*0000*/ 	.word	0x00000000
	.align		4
        /*0004*/ 	.word	0xffffffff
	.align		4
        /*0008*/ 	.word	0x00000000
	.align		4
        /*000c*/ 	.word	0xfffffffe
	.align		4
        /*0010*/ 	.word	0x00000000
	.align		4
        /*0014*/ 	.word	0xfffffffd
	.align		4
        /*0018*/ 	.word	0x00000000
	.align		4
        /*001c*/ 	.word	0xfffffffc


//--------------------- .text._Z11matrixMultiPKiS0_Pii --------------------------
	.section	.text._Z11matrixMultiPKiS0_Pii,"ax",@progbits
	.align	128
        .global         _Z11matrixMultiPKiS0_Pii
        .type           _Z11matrixMultiPKiS0_Pii,@function
        .size           _Z11matrixMultiPKiS0_Pii,(.L_x_5 - _Z11matrixMultiPKiS0_Pii)
        .other          _Z11matrixMultiPKiS0_Pii,@"STO_CUDA_ENTRY STV_DEFAULT"
_Z11matrixMultiPKiS0_Pii:
.text._Z11matrixMultiPKiS0_Pii:
[----:B------:R-:W-:Y:S01]  /*0000*/  LDC R1, c[0x0][0x37c] ;  /* 0x0000df00ff017b82 */ /* 0x000fe20000000800 */
[----:B------:R-:W0:Y:S07]  /*0010*/  S2R R0, SR_TID.Y ;  /* 0x0000000000007919 */ /* 0x000e2e0000002200 */
[----:B------:R-:W0:Y:S01]  /*0020*/  S2UR UR4, SR_CTAID.Y ;  /* 0x00000000000479c3 */ /* 0x000e220000002600 */
[----:B------:R-:W1:Y:S01]  /*0030*/  LDCU UR18, c[0x0][0x398] ;  /* 0x00007300ff1277ac */ /* 0x000e620008000800 */
[----:B------:R-:W2:Y:S01]  /*0040*/  S2R R5, SR_TID.X ;  /* 0x0000000000057919 */ /* 0x000ea20000002100 */
[----:B------:R-:W3:Y:S05]  /*0050*/  LDCU.64 UR16, c[0x0][0x358] ;  /* 0x00006b00ff1077ac */ /* 0x000eea0008000a00 */
[----:B------:R-:W0:Y:S08]  /*0060*/  LDC R7, c[0x0][0x364] ;  /* 0x0000d900ff077b82 */ /* 0x000e300000000800 */
[----:B------:R-:W2:Y:S01]  /*0070*/  S2UR UR5, SR_CTAID.X ;  /* 0x00000000000579c3 */ /* 0x000ea20000002500 */
[----:B-1----:R-:W-:-:S07]  /*0080*/  UISETP.GE.AND UP0, UPT, UR18, 0x1, UPT ;  /* 0x000000011200788c */ /* 0x002fce000bf06270 */
[----:B------:R-:W2:Y:S01]  /*0090*/  LDC R4, c[0x0][0x360] ;  /* 0x0000d800ff047b82 */ /* 0x000ea20000000800 */
[----:B------:R-:W-:-:S07]  /*00a0*/  PLOP3.LUT P0, PT, PT, PT, UP0, 0x80, 0x8 ;  /* 0x000000000008781c */ /* 0x000fce0003f0f008 */
[----:B------:R-:W1:Y:S01]  /*00b0*/  LDC.64 R2, c[0x0][0x390] ;  /* 0x0000e400ff027b82 */ /* 0x000e620000000a00 */
[----:B0-----:R-:W-:Y:S02]  /*00c0*/  IMAD R7, R7, UR4, R0 ;  /* 0x0000000407077c24 */ /* 0x001fe4000f8e0200 */
[----:B--2---:R-:W-:Y:S02]  /*00d0*/  IMAD R0, R4, UR5, R5 ;  /* 0x0000000504007c24 */ /* 0x004fe4000f8e0205 */
[----:B------:R-:W-:-:S03]  /*00e0*/  IMAD R5, R7, UR18, RZ ;  /* 0x0000001207057c24 */ /* 0x000fc6000f8e02ff */
[----:B------:R-:W-:Y:S02]  /*00f0*/  VIMNMX R7, PT, PT, R7, R0, !PT ;  /* 0x0000000007077248 */ /* 0x000fe40007fe0100 */
[----:B------:R-:W-:Y:S02]  /*0100*/  IADD3 R9, PT, PT, R0, R5, RZ ;  /* 0x0000000500097210 */ /* 0x000fe40007ffe0ff */
[----:B------:R-:W-:-:S03]  /*0110*/  ISETP.GE.OR P0, PT, R7, UR18, !P0 ;  /* 0x0000001207007c0c */ /* 0x000fc6000c706670 */
[----:B-1----:R-:W-:-:S05]  /*0120*/  IMAD.WIDE R2, R9, 0x4, R2 ;  /* 0x0000000409027825 */ /* 0x002fca00078e0202 */
[----:B---3--:R0:W-:Y:S05]  /*0130*/  STG.E desc[UR16][R2.64], RZ ;  /* 0x000000ff02007986 */ /* 0x0081ea000c101910 */
[----:B------:R-:W-:Y:S05]  /*0140*/  @P0 EXIT ;  /* 0x000000000000094d */ /* 0x000fea0003800000 */
[----:B------:R-:W-:Y:S01]  /*0150*/  UISETP.GE.U32.AND UP0, UPT, UR18, 0x8, UPT ;  /* 0x000000081200788c */ /* 0x000fe2000bf06070 */
[----:B------:R-:W-:Y:S01]  /*0160*/  HFMA2 R7, -RZ, RZ, 0, 0 ;  /* 0x00000000ff077431 */ /* 0x000fe200000001ff */
[----:B------:R-:W-:-:S07]  /*0170*/  MOV R4, RZ ;  /* 0x000000ff00047202 */ /* 0x000fce0000000f00 */
[----:B------:R-:W-:Y:S05]  /*0180*/  BRA.U !UP0, `(.L_x_0) ;  /* 0x0000000508307547 */ /* 0x000fea000b800000 */
[----:B------:R-:W1:Y:S01]  /*0190*/  LDCU.128 UR20, c[0x0][0x380] ;  /* 0x00007000ff1477ac */ /* 0x000e620008000c00 */
[----:B------:R-:W-:Y:S01]  /*01a0*/  MOV R4, R0 ;  /* 0x0000000000047202 */ /* 0x000fe20000000f00 */
[----:B------:R-:W-:-:S04]  /*01b0*/  ULOP3.LUT UR4, UR18, 0x7ffffff8, URZ, 0xc0, !UPT ;  /* 0x7ffffff812047892 */ /* 0x000fc8000f8ec0ff */
[----:B------:R-:W-:Y:S01]  /*01c0*/  UIADD3 UR4, UPT, UPT, -UR4, URZ, URZ ;  /* 0x000000ff04047290 */ /* 0x000fe2000fffe1ff */
[----:B-1----:R-:W-:Y:S01]  /*01d0*/  MOV R6, UR20 ;  /* 0x0000001400067c02 */ /* 0x002fe20008000f00 */
[----:B------:R-:W-:Y:S01]  /*01e0*/  UIMAD.WIDE.U32 UR6, UR18, 0xc, UR22 ;  /* 0x0000000c120678a5 */ /* 0x000fe2000f8e0016 */
[----:B------:R-:W-:Y:S01]  /*01f0*/  MOV R7, UR21 ;  /* 0x0000001500077c02 */ /* 0x000fe20008000f00 */
[----:B------:R-:W-:Y:S02]  /*0200*/  UIMAD.WIDE.U32 UR8, UR18, 0x10, UR22 ;  /* 0x00000010120878a5 */ /* 0x000fe4000f8e0016 */
[----:B------:R-:W-:Y:S01]  /*0210*/  UIMAD.WIDE.U32 UR10, UR18, 0x14, UR22 ;  /* 0x00000014120a78a5 */ /* 0x000fe2000f8e0016 */
[----:B------:R-:W-:Y:S01]  /*0220*/  IMAD.WIDE.U32 R6, R5, 0x4, R6 ;  /* 0x0000000405067825 */ /* 0x000fe200078e0006 */
[----:B------:R-:W-:Y:S02]  /*0230*/  UIMAD.WIDE.U32 UR12, UR18, 0x18, UR22 ;  /* 0x00000018120c78a5 */ /* 0x000fe4000f8e0016 */
[----:B------:R-:W-:Y:S01]  /*0240*/  UIMAD.WIDE.U32 UR14, UR18, 0x1c, UR22 ;  /* 0x0000001c120e78a5 */ /* 0x000fe2000f8e0016 */
[----:B------:R-:W-:-:S04]  /*0250*/  IADD3 R6, P0, PT, R6, 0x10, RZ ;  /* 0x0000001006067810 */ /* 0x000fc80007f1e0ff */
[----:B------:R-:W-:Y:S02]  /*0260*/  IADD3.X R9, PT, PT, RZ, R7, RZ, P0, !PT ;  /* 0x00000007ff097210 */ /* 0x000fe400007fe4ff */
[----:B------:R-:W-:-:S07]  /*0270*/  MOV R7, RZ ;  /* 0x000000ff00077202 */ /* 0x000fce0000000f00 */
.L_x_1:
[----:B------:R-:W-:Y:S01]  /*0280*/  HFMA2 R11, -RZ, RZ, 0, 2.384185791015625e-07 ;  /* 0x00000004ff0b7431 */ /* 0x000fe200000001ff */
[----:B------:R-:W-:-:S05]  /*0290*/  MOV R8, R6 ;  /* 0x0000000600087202 */ /* 0x000fca0000000f00 */
[----:B------:R-:W2:Y:S01]  /*02a0*/  LDG.E R6, desc[UR16][R8.64+-0x10] ;  /* 0xfffff01008067981 */ /* 0x000ea2000c1e1900 */
[----:B------:R-:W-:-:S06]  /*02b0*/  IMAD.WIDE R10, R4, R11, UR22 ;  /* 0x00000016040a7e25 */ /* 0x000fcc000f8e020b */
[----:B------:R-:W2:Y:S01]  /*02c0*/  LDG.E R10, desc[UR16][R10.64] ;  /* 0x000000100a0a7981 */ /* 0x000ea2000c1e1900 */
[----:B------:R-:W-:-:S06]  /*02d0*/  UIMAD.WIDE.U32 UR20, UR18, 0x4, UR22 ;  /* 0x00000004121478a5 */ /* 0x000fcc000f8e0016 */
[----:B------:R-:W-:Y:S01]  /*02e0*/  MOV R13, UR21 ;  /* 0x00000015000d7c02 */ /* 0x000fe20008000f00 */
[----:B------:R-:W-:Y:S02]  /*02f0*/  IMAD.U32 R12, RZ, RZ, UR20 ;  /* 0x00000014ff0c7e24 */ /* 0x000fe4000f8e00ff */
[----:B--2---:R-:W-:Y:S02]  /*0300*/  IMAD R15, R6, R10, R7 ;  /* 0x0000000a060f7224 */ /* 0x004fe400078e0207 */
[----:B-1----:R-:W-:-:S03]  /*0310*/  IMAD.WIDE R6, R4, 0x4, R12 ;  /* 0x0000000404067825 */ /* 0x002fc600078e020c */
[----:B------:R1:W-:Y:S04]  /*0320*/  STG.E desc[UR16][R2.64], R15 ;  /* 0x0000000f02007986 */ /* 0x0003e8000c101910 */
[----:B------:R-:W2:Y:S04]  /*0330*/  LDG.E R6, desc[UR16][R6.64] ;  /* 0x0000001006067981 */ /* 0x000ea8000c1e1900 */
[----:B------:R-:W2:Y:S01]  /*0340*/  LDG.E R14, desc[UR16][R8.64+-0xc] ;  /* 0xfffff410080e7981 */ /* 0x000ea2000c1e1900 */
[----:B------:R-:W-:-:S06]  /*0350*/  UIMAD.WIDE.U32 UR20, UR18, 0x8, UR22 ;  /* 0x00000008121478a5 */ /* 0x000fcc000f8e0016 */
[----:B------:R-:W-:Y:S02]  /*0360*/  MOV R12, UR20 ;  /* 0x00000014000c7c02 */ /* 0x000fe40008000f00 */
[----:B------:R-:W-:-:S03]  /*0370*/  MOV R13, UR21 ;  /* 0x00000015000d7c02 */ /* 0x000fc60008000f00 */
[----:B------:R-:W-:-:S04]  /*0380*/  IMAD.WIDE R10, R4, 0x4, R12 ;  /* 0x00000004040a7825 */ /* 0x000fc800078e020c */
[----:B--2---:R-:W-:-:S05]  /*0390*/  IMAD R17, R14, R6, R15 ;  /* 0x000000060e117224 */ /* 0x004fca00078e020f */
[----:B------:R-:W-:Y:S04]  /*03a0*/  STG.E desc[UR16][R2.64], R17 ;  /* 0x0000001102007986 */ /* 0x000fe8000c101910 */
[----:B------:R-:W1:Y:S04]  /*03b0*/  LDG.E R10, desc[UR16][R10.64] ;  /* 0x000000100a0a7981 */ /* 0x000e68000c1e1900 */
[----:B------:R-:W1:Y:S01]  /*03c0*/  LDG.E R12, desc[UR16][R8.64+-0x8] ;  /* 0xfffff810080c7981 */ /* 0x000e62000c1e1900 */
[----:B------:R-:W-:-:S05]  /*03d0*/  HFMA2 R13, -RZ, RZ, 0, 2.384185791015625e-07 ;  /* 0x00000004ff0d7431 */ /* 0x000fca00000001ff */
[----:B------:R-:W-:-:S04]  /*03e0*/  IMAD.WIDE R6, R4, R13, UR6 ;  /* 0x0000000604067e25 */ /* 0x000fc8000f8e020d */
[----:B-1----:R-:W-:-:S05]  /*03f0*/  IMAD R15, R12, R10, R17 ;  /* 0x0000000a0c0f7224 */ /* 0x002fca00078e0211 */
[----:B------:R1:W-:Y:S04]  /*0400*/  STG.E desc[UR16][R2.64], R15 ;  /* 0x0000000f02007986 */ /* 0x0003e8000c101910 */
[----:B------:R-:W2:Y:S04]  /*0410*/  LDG.E R6, desc[UR16][R6.64] ;  /* 0x0000001006067981 */ /* 0x000ea8000c1e1900 */
[----:B------:R-:W2:Y:S02]  /*0420*/  LDG.E R12, desc[UR16][R8.64+-0x4] ;  /* 0xfffffc10080c7981 */ /* 0x000ea4000c1e1900 */
[----:B--2---:R-:W-:-:S02]  /*0430*/  IMAD R19, R12, R6, R15 ;  /* 0x000000060c137224 */ /* 0x004fc400078e020f */
[----:B------:R-:W-:-:S03]  /*0440*/  IMAD.WIDE R12, R4, R13, UR8 ;  /* 0x00000008040c7e25 */ /* 0x000fc6000f8e020d */
[----:B------:R2:W-:Y:S04]  /*0450*/  STG.E desc[UR16][R2.64], R19 ;  /* 0x0000001302007986 */ /* 0x0005e8000c101910 */
[----:B------:R-:W3:Y:S04]  /*0460*/  LDG.E R12, desc[UR16][R12.64] ;  /* 0x000000100c0c7981 */ /* 0x000ee8000c1e1900 */
[----:B------:R-:W3:Y:S01]  /*0470*/  LDG.E R10, desc[UR16][R8.64] ;  /* 0x00000010080a7981 */ /* 0x000ee2000c1e1900 */
[----:B------:R-:W-:Y:S01]  /*0480*/  MOV R11, 0x4 ;  /* 0x00000004000b7802 */ /* 0x000fe20000000f00 */
[----:B-1----:R-:W-:-:S02]  /*0490*/  HFMA2 R15, -RZ, RZ, 0, 2.384185791015625e-07 ;  /* 0x00000004ff0f7431 */ /* 0x002fc400000001ff */
[----:B---3--:R-:W-:Y:S02]  /*04a0*/  IMAD R17, R10, R12, R19 ;  /* 0x0000000c0a117224 */ /* 0x008fe400078e0213 */
[----:B------:R-:W-:-:S03]  /*04b0*/  IMAD.WIDE R10, R4, R11, UR10 ;  /* 0x0000000a040a7e25 */ /* 0x000fc6000f8e020b */
[----:B------:R1:W-:Y:S04]  /*04c0*/  STG.E desc[UR16][R2.64], R17 ;  /* 0x0000001102007986 */ /* 0x0003e8000c101910 */
[----:B------:R-:W3:Y:S04]  /*04d0*/  LDG.E R10, desc[UR16][R10.64] ;  /* 0x000000100a0a7981 */ /* 0x000ee8000c1e1900 */
[----:B------:R-:W3:Y:S01]  /*04e0*/  LDG.E R6, desc[UR16][R8.64+0x4] ;  /* 0x0000041008067981 */ /* 0x000ee2000c1e1900 */
[----:B------:R-:W-:-:S04]  /*04f0*/  IMAD.WIDE R14, R4, R15, UR12 ;  /* 0x0000000c040e7e25 */ /* 0x000fc8000f8e020f */
[----:B---3--:R-:W-:-:S05]  /*0500*/  IMAD R21, R6, R10, R17 ;  /* 0x0000000a06157224 */ /* 0x008fca00078e0211 */
[----:B------:R1:W-:Y:S04]  /*0510*/  STG.E desc[UR16][R2.64], R21 ;  /* 0x0000001502007986 */ /* 0x0003e8000c101910 */
[----:B------:R-:W2:Y:S04]  /*0520*/  LDG.E R14, desc[UR16][R14.64] ;  /* 0x000000100e0e7981 */ /* 0x000ea8000c1e1900 */
[----:B------:R-:W2:Y:S01]  /*0530*/  LDG.E R6, desc[UR16][R8.64+0x8] ;  /* 0x0000081008067981 */ /* 0x000ea2000c1e1900 */
[----:B------:R-:W-:-:S04]  /*0540*/  IMAD.MOV.U32 R13, RZ, RZ, 0x4 ;  /* 0x00000004ff0d7424 */ /* 0x000fc800078e00ff */
[----:B------:R-:W-:-:S04]  /*0550*/  IMAD.WIDE R12, R4, R13, UR14 ;  /* 0x0000000e040c7e25 */ /* 0x000fc8000f8e020d */
[----:B--2---:R-:W-:-:S05]  /*0560*/  IMAD R19, R6, R14, R21 ;  /* 0x0000000e06137224 */ /* 0x004fca00078e0215 */
[----:B------:R1:W-:Y:S04]  /*0570*/  STG.E desc[UR16][R2.64], R19 ;  /* 0x0000001302007986 */ /* 0x0003e8000c101910 */
[----:B------:R-:W2:Y:S04]  /*0580*/  LDG.E R12, desc[UR16][R12.64] ;  /* 0x000000100c0c7981 */ /* 0x000ea8000c1e1900 */
[----:B------:R-:W2:Y:S01]  /*0590*/  LDG.E R6, desc[UR16][R8.64+0xc] ;  /* 0x00000c1008067981 */ /* 0x000ea2000c1e1900 */
[----:B------:R-:W-:-:S04]  /*05a0*/  UIADD3 UR4, UPT, UPT, UR4, 0x8, URZ ;  /* 0x0000000804047890 */ /* 0x000fc8000fffe0ff */
[----:B------:R-:W-:Y:S01]  /*05b0*/  UISETP.NE.AND UP0, UPT, UR4, URZ, UPT ;  /* 0x000000ff0400728c */ /* 0x000fe2000bf05270 */
[----:B------:R-:W-:-:S04]  /*05c0*/  MOV R11, UR18 ;  /* 0x00000012000b7c02 */ /* 0x000fc80008000f00 */
[----:B------:R-:W-:Y:S01]  /*05d0*/  LEA R4, R11, R4, 0x3 ;  /* 0x000000040b047211 */ /* 0x000fe200078e18ff */
[----:B--2---:R-:W-:-:S05]  /*05e0*/  IMAD R7, R6, R12, R19 ;  /* 0x0000000c06077224 */ /* 0x004fca00078e0213 */
[----:B------:R1:W-:Y:S01]  /*05f0*/  STG.E desc[UR16][R2.64], R7 ;  /* 0x0000000702007986 */ /* 0x0003e2000c101910 */
[----:B------:R-:W-:-:S04]  /*0600*/  IADD3 R6, P0, PT, R8, 0x20, RZ ;  /* 0x0000002008067810 */ /* 0x000fc80007f1e0ff */
[----:B------:R-:W-:Y:S01]  /*0610*/  IADD3.X R9, PT, PT, RZ, R9, RZ, P0, !PT ;  /* 0x00000009ff097210 */ /* 0x000fe200007fe4ff */
[----:B------:R-:W-:Y:S08]  /*0620*/  BRA.U UP0, `(.L_x_1) ;  /* 0xfffffffd00147547 */ /* 0x000ff0000b83ffff */
[----:B------:R-:W-:-:S06]  /*0630*/  ULOP3.LUT UR4, UR18, 0x7ffffff8, URZ, 0xc0, !UPT ;  /* 0x7ffffff812047892 */ /* 0x000fcc000f8ec0ff */
[----:B------:R-:W-:-:S07]  /*0640*/  MOV R4, UR4 ;  /* 0x0000000400047c02 */ /* 0x000fce0008000f00 */
.L_x_0:
[----:B------:R-:W-:-:S06]  /*0650*/  ULOP3.LUT UR4, UR18, 0x7, URZ, 0xc0, !UPT ;  /* 0x0000000712047892 */ /* 0x000fcc000f8ec0ff */
[----:B------:R-:W-:-:S13]  /*0660*/  ISETP.NE.AND P0, PT, RZ, UR4, PT ;  /* 0x00000004ff007c0c */ /* 0x000fda000bf05270 */
[----:B------:R-:W-:Y:S05]  /*0670*/  @!P0 EXIT ;  /* 0x000000000000894d */ /* 0x000fea0003800000 */
[----:B------:R-:W-:Y:S02]  /*0680*/  UISETP.GE.U32.AND UP0, UPT, UR4, 0x4, UPT ;  /* 0x000000040400788c */ /* 0x000fe4000bf06070 */
[----:B------:R-:W-:-:S07]  /*0690*/  ULOP3.LUT UR4, UR18, 0x3, URZ, 0xc0, !UPT ;  /* 0x0000000312047892 */ /* 0x000fce000f8ec0ff */
[----:B------:R-:W-:Y:S05]  /*06a0*/  BRA.U !UP0, `(.L_x_2) ;  /* 0x0000000108887547 */ /* 0x000fea000b800000 */
[----:B------:R-:W2:Y:S01]  /*06b0*/  LDC.64 R10, c[0x0][0x380] ;  /* 0x0000e000ff0a7b82 */ /* 0x000ea20000000a00 */
[----:B------:R-:W-:Y:S01]  /*06c0*/  IADD3 R9, PT, PT, R5, R4, RZ ;  /* 0x0000000405097210 */ /* 0x000fe20007ffe0ff */
[----:B------:R-:W-:Y:S01]  /*06d0*/  IMAD R15, R4, UR18, R0 ;  /* 0x00000012040f7c24 */ /* 0x000fe2000f8e0200 */
[----:B------:R-:W3:Y:S05]  /*06e0*/  LDCU.64 UR6, c[0x0][0x380] ;  /* 0x00007000ff0677ac */ /* 0x000eea0008000a00 */
[----:B------:R-:W4:Y:S01]  /*06f0*/  LDC.64 R12, c[0x0][0x388] ;  /* 0x0000e200ff0c7b82 */ /* 0x000f220000000a00 */
[----:B--2---:R-:W-:-:S06]  /*0700*/  IMAD.WIDE.U32 R10, R9, 0x4, R10 ;  /* 0x00000004090a7825 */ /* 0x004fcc00078e000a */
[----:B------:R-:W2:Y:S01]  /*0710*/  LDG.E R10, desc[UR16][R10.64] ;  /* 0x000000100a0a7981 */ /* 0x000ea2000c1e1900 */
[----:B----4-:R-:W-:-:S05]  /*0720*/  IMAD.WIDE R12, R15, 0x4, R12 ;  /* 0x000000040f0c7825 */ /* 0x010fca00078e020c */
[----:B------:R-:W2:Y:S01]  /*0730*/  LDG.E R6, desc[UR16][R12.64] ;  /* 0x000000100c067981 */ /* 0x000ea2000c1e1900 */
[----:B------:R-:W-:Y:S02]  /*0740*/  IADD3 R9, P0, PT, R5, R4, RZ ;  /* 0x0000000405097210 */ /* 0x000fe40007f1e0ff */
[----:B-1----:R-:W-:Y:S02]  /*0750*/  MOV R17, UR18 ;  /* 0x0000001200117c02 */ /* 0x002fe40008000f00 */
[----:B------:R-:W-:Y:S02]  /*0760*/  IADD3.X R14, PT, PT, RZ, RZ, RZ, P0, !PT ;  /* 0x000000ffff0e7210 */ /* 0x000fe400007fe4ff */
[----:B---3--:R-:W-:-:S04]  /*0770*/  LEA R8, P0, R9, UR6, 0x2 ;  /* 0x0000000609087c11 */ /* 0x008fc8000f8010ff */
[----:B------:R-:W-:Y:S01]  /*0780*/  LEA.HI.X R9, R9, UR7, R14, 0x2, P0 ;  /* 0x0000000709097c11 */ /* 0x000fe200080f140e */
[----:B--2---:R-:W-:Y:S02]  /*0790*/  IMAD R15, R10, R6, R7 ;  /* 0x000000060a0f7224 */ /* 0x004fe400078e0207 */
[----:B------:R-:W-:-:S03]  /*07a0*/  IMAD.WIDE.U32 R6, R17, 0x4, R12 ;  /* 0x0000000411067825 */ /* 0x000fc600078e000c */
[----:B------:R2:W-:Y:S04]  /*07b0*/  STG.E desc[UR16][R2.64], R15 ;  /* 0x0000000f02007986 */ /* 0x0005e8000c101910 */
[----:B------:R-:W3:Y:S04]  /*07c0*/  LDG.E R11, desc[UR16][R6.64] ;  /* 0x00000010060b7981 */ /* 0x000ee8000c1e1900 */
[----:B------:R-:W3:Y:S01]  /*07d0*/  LDG.E R10, desc[UR16][R8.64+0x4] ;  /* 0x00000410080a7981 */ /* 0x000ee2000c1e1900 */
[----:B------:R-:W-:Y:S02]  /*07e0*/  IMAD.U32 R13, RZ, RZ, UR18 ;  /* 0x00000012ff0d7e24 */ /* 0x000fe4000f8e00ff */
[----:B---3--:R-:W-:-:S02]  /*07f0*/  IMAD R17, R10, R11, R15 ;  /* 0x0000000b0a117224 */ /* 0x008fc400078e020f */
[----:B------:R-:W-:-:S03]  /*0800*/  IMAD.WIDE.U32 R10, R13, 0x4, R6 ;  /* 0x000000040d0a7825 */ /* 0x000fc600078e0006 */
[----:B------:R2:W-:Y:S04]  /*0810*/  STG.E desc[UR16][R2.64], R17 ;  /* 0x0000001102007986 */ /* 0x0005e8000c101910 */
[----:B------:R-:W3:Y:S04]  /*0820*/  LDG.E R13, desc[UR16][R10.64] ;  /* 0x000000100a0d7981 */ /* 0x000ee8000c1e1900 */
[----:B------:R-:W3:Y:S01]  /*0830*/  LDG.E R12, desc[UR16][R8.64+0x8] ;  /* 0x00000810080c7981 */ /* 0x000ee2000c1e1900 */
[----:B------:R-:W-:Y:S01]  /*0840*/  MOV R21, UR18 ;  /* 0x0000001200157c02 */ /* 0x000fe20008000f00 */
[----:B---3--:R-:W-:-:S04]  /*0850*/  IMAD R19, R12, R13, R17 ;  /* 0x0000000d0c137224 */ /* 0x008fc800078e0211 */
[----:B------:R-:W-:Y:S01]  /*0860*/  IMAD.WIDE.U32 R12, R21, 0x4, R10 ;  /* 0x00000004150c7825 */ /* 0x000fe200078e000a */
[----:B------:R2:W-:Y:S04]  /*0870*/  STG.E desc[UR16][R2.64], R19 ;  /* 0x0000001302007986 */ /* 0x0005e8000c101910 */
[----:B------:R-:W3:Y:S04]  /*0880*/  LDG.E R6, desc[UR16][R8.64+0xc] ;  /* 0x00000c1008067981 */ /* 0x000ee8000c1e1900 */
[----:B------:R-:W3:Y:S01]  /*0890*/  LDG.E R12, desc[UR16][R12.64] ;  /* 0x000000100c0c7981 */ /* 0x000ee2000c1e1900 */
[----:B------:R-:W-:Y:S01]  /*08a0*/  IADD3 R4, PT, PT, R4, 0x4, RZ ;  /* 0x0000000404047810 */ /* 0x000fe20007ffe0ff */
[----:B---3--:R-:W-:-:S05]  /*08b0*/  IMAD R7, R6, R12, R19 ;  /* 0x0000000c06077224 */ /* 0x008fca00078e0213 */
[----:B------:R2:W-:Y:S02]  /*08c0*/  STG.E desc[UR16][R2.64], R7 ;  /* 0x0000000702007986 */ /* 0x0005e4000c101910 */
.L_x_2:
[----:B------:R-:W-:-:S13]  /*08d0*/  ISETP.NE.AND P0, PT, RZ, UR4, PT ;  /* 0x00000004ff007c0c */ /* 0x000fda000bf05270 */
[----:B------:R-:W-:Y:S05]  /*08e0*/  @!P0 EXIT ;  /* 0x000000000000894d */ /* 0x000fea0003800000 */
[----:B------:R-:W-:-:S09]  /*08f0*/  UISETP.NE.AND UP0, UPT, UR4, 0x1, UPT ;  /* 0x000000010400788c */ /* 0x000fd2000bf05270 */
[----:B------:R-:W-:Y:S05]  /*0900*/  BRA.U !UP0, `(.L_x_3) ;  /* 0x0000000108587547 */ /* 0x000fea000b800000 */
[----:B------:R-:W3:Y:S01]  /*0910*/  LDC.64 R8, c[0x0][0x380] ;  /* 0x0000e000ff087b82 */ /* 0x000ee20000000a00 */
[----:B------:R-:W-:Y:S01]  /*0920*/  IADD3 R11, PT, PT, R5, R4, RZ ;  /* 0x00000004050b7210 */ /* 0x000fe20007ffe0ff */
[----:B--2---:R-:W-:Y:S01]  /*0930*/  IMAD R15, R4, UR18, R0 ;  /* 0x00000012040f7c24 */ /* 0x004fe2000f8e0200 */
[----:B------:R-:W2:Y:S05]  /*0940*/  LDCU.64 UR4, c[0x0][0x380] ;  /* 0x00007000ff0477ac */ /* 0x000eaa0008000a00 */
[----:B------:R-:W4:Y:S01]  /*0950*/  LDC.64 R12, c[0x0][0x388] ;  /* 0x0000e200ff0c7b82 */ /* 0x000f220000000a00 */
[----:B---3--:R-:W-:-:S06]  /*0960*/  IMAD.WIDE.U32 R10, R11, 0x4, R8 ;  /* 0x000000040b0a7825 */ /* 0x008fcc00078e0008 */
[----:B------:R-:W1:Y:S01]  /*0970*/  LDG.E R10, desc[UR16][R10.64] ;  /* 0x000000100a0a7981 */ /* 0x000e62000c1e1900 */
[----:B----4-:R-:W-:-:S05]  /*0980*/  IMAD.WIDE R12, R15, 0x4, R12 ;  /* 0x000000040f0c7825 */ /* 0x010fca00078e020c */
[----:B------:R-:W1:Y:S01]  /*0990*/  LDG.E R6, desc[UR16][R12.64] ;  /* 0x000000100c067981 */ /* 0x000e62000c1e1900 */
[----:B------:R-:W-:Y:S02]  /*09a0*/  IADD3 R9, P0, PT, R5, R4, RZ ;  /* 0x0000000405097210 */ /* 0x000fe40007f1e0ff */
[----:B------:R-:W-:Y:S02]  /*09b0*/  MOV R15, UR18 ;  /* 0x00000012000f7c02 */ /* 0x000fe40008000f00 */
[----:B------:R-:W-:Y:S02]  /*09c0*/  IADD3.X R14, PT, PT, RZ, RZ, RZ, P0, !PT ;  /* 0x000000ffff0e7210 */ /* 0x000fe400007fe4ff */
[----:B--2---:R-:W-:-:S04]  /*09d0*/  LEA R8, P0, R9, UR4, 0x2 ;  /* 0x0000000409087c11 */ /* 0x004fc8000f8010ff */
[----:B------:R-:W-:Y:S01]  /*09e0*/  LEA.HI.X R9, R9, UR5, R14, 0x2, P0 ;  /* 0x0000000509097c11 */ /* 0x000fe200080f140e */
[----:B------:R-:W-:-:S04]  /*09f0*/  IMAD.WIDE.U32 R14, R15, 0x4, R12 ;  /* 0x000000040f0e7825 */ /* 0x000fc800078e000c */
[----:B-1----:R-:W-:-:S05]  /*0a00*/  IMAD R17, R10, R6, R7 ;  /* 0x000000060a117224 */ /* 0x002fca00078e0207 */
[----:B------:R3:W-:Y:S04]  /*0a10*/  STG.E desc[UR16][R2.64], R17 ;  /* 0x0000001102007986 */ /* 0x0007e8000c101910 */
[----:B------:R-:W2:Y:S04]  /*0a20*/  LDG.E R14, desc[UR16][R14.64] ;  /* 0x000000100e0e7981 */ /* 0x000ea8000c1e1900 */
[----:B------:R-:W2:Y:S01]  /*0a30*/  LDG.E R8, desc[UR16][R8.64+0x4] ;  /* 0x0000041008087981 */ /* 0x000ea2000c1e1900 */
[----:B------:R-:W-:Y:S01]  /*0a40*/  IADD3 R4, PT, PT, R4, 0x2, RZ ;  /* 0x0000000204047810 */ /* 0x000fe20007ffe0ff */
[----:B--2---:R-:W-:-:S05]  /*0a50*/  IMAD R7, R8, R14, R17 ;  /* 0x0000000e08077224 */ /* 0x004fca00078e0211 */
[----:B------:R3:W-:Y:S02]  /*0a60*/  STG.E desc[UR16][R2.64], R7 ;  /* 0x0000000702007986 */ /* 0x0007e4000c101910 */
.L_x_3:
[----:B------:R-:W-:-:S04]  /*0a70*/  ULOP3.LUT UR4, UR18, 0x1, URZ, 0xc0, !UPT ;  /* 0x0000000112047892 */ /* 0x000fc8000f8ec0ff */
[----:B------:R-:W-:-:S06]  /*0a80*/  UISETP.NE.U32.AND UP0, UPT, UR4, 0x1, UPT ;  /* 0x000000010400788c */ /* 0x000fcc000bf05070 */
[----:B------:R-:W-:-:S13]  /*0a90*/  PLOP3.LUT P0, PT, PT, PT, UP0, 0x80, 0x8 ;  /* 0x000000000008781c */ /* 0x000fda0003f0f008 */
[----:B------:R-:W-:Y:S05]  /*0aa0*/  @P0 EXIT ;  /* 0x000000000000094d */ /* 0x000fea0003800000 */
[----:B------:R-:W4:Y:S01]  /*0ab0*/  LDC.64 R8, c[0x0][0x380] ;  /* 0x0000e000ff087b82 */ /* 0x000f220000000a00 */
[----:B------:R-:W-:Y:S01]  /*0ac0*/  IADD3 R5, PT, PT, R5, R4, RZ ;  /* 0x0000000405057210 */ /* 0x000fe20007ffe0ff */
[----:B------:R-:W-:-:S06]  /*0ad0*/  IMAD R13, R4, UR18, R0 ;  /* 0x00000012040d7c24 */ /* 0x000fcc000f8e0200 */
[----:B------:R-:W5:Y:S01]  /*0ae0*/  LDC.64 R10, c[0x0][0x388] ;  /* 0x0000e200ff0a7b82 */ /* 0x000f620000000a00 */
[----:B----4-:R-:W-:-:S06]  /*0af0*/  IMAD.WIDE.U32 R4, R5, 0x4, R8 ;  /* 0x0000000405047825 */ /* 0x010fcc00078e0008 */
[----:B------:R-:W1:Y:S01]  /*0b00*/  LDG.E R4, desc[UR16][R4.64] ;  /* 0x0000001004047981 */ /* 0x000e62000c1e1900 */
[----:B-----5:R-:W-:-:S06]  /*0b10*/  IMAD.WIDE R8, R13, 0x4, R10 ;  /* 0x000000040d087825 */ /* 0x020fcc00078e020a */
[----:B------:R-:W1:Y:S02]  /*0b20*/  LDG.E R8, desc[UR16][R8.64] ;  /* 0x0000001008087981 */ /* 0x000e64000c1e1900 */
[----:B-123--:R-:W-:-:S05]  /*0b30*/  IMAD R7, R4, R8, R7 ;  /* 0x0000000804077224 */ /* 0x00efca00078e0207 */
[----:B------:R-:W-:Y:S01]  /*0b40*/  STG.E desc[UR16][R2.64], R7 ;  /* 0x0000000702007986 */ /* 0x000fe2000c101910 */
[----:B------:R-:W-:Y:S05]  /*0b50*/  EXIT ;  /* 0x000000000000794d */ /* 0x000fea0003800000 */
.L_x_4:
[----:B------:R-:W-:-:S00]  /*0b60*/  BRA `(.L_x_4) ;  /* 0xfffffffc00fc7947 */ /* 0x000fc0000383ffff */
[----:B------:R-:W-:-:S00]  /*0b70*/  NOP ;  /* 0x0000000000007918 */ /* 0x000fc00000000000 */
        /* <DEDUP_REMOVED lines=8> */
.L_x_5:


//--------------------- .nv.shared.reserved.0     --------------------------
	.section	.nv.shared.reserved.0,"aw",@nobits
	.weak		__nv_reservedSMEM_offset_0_alias
	.size		__nv_reservedSMEM_offset_0_alias, 0, 64
	.other		__nv_reservedSMEM_offset_0_alias,@"STO_CUDA_RESERVED_SHARED STV_DEFAULT"
__nv_reservedSMEM_offset_0_alias:
	.zero		0
	.zero		64


//--------------------- .nv.constant0._Z11matrixMultiPKiS0_Pii --------------------------
	.section	.nv.constant0._Z11matrixMultiPKiS0_Pii,"a",@progbits
	.sectionflags	@""
	.align	4
.nv.constant0._Z11matrixMultiPKiS0_Pii:
	.zero		924


//--------------------- SYMBOLS --------------------------

	.type		.nv.reservedSmem.offset0,@object
	.size		.nv.reservedSmem.offset0,0x4
